//
// Generated by NVIDIA NVVM Compiler
//
// Compiler Build ID: CL-36424714
// Cuda compilation tools, release 13.0, V13.0.88
// Based on NVVM 20.0.0
//

.version 9.0
.target sm_100
.address_size 64

	// .globl	_Z14convolution_2dPiS_i
.extern .func  (.param .b32 func_retval0) vprintf
(
	.param .b64 vprintf_param_0,
	.param .b64 vprintf_param_1
)
;
.const .align 4 .b8 d_kernel[16];
.global .align 1 .b8 $str[25] = {109, 58, 32, 37, 100, 44, 32, 107, 58, 32, 37, 100, 44, 32, 115, 117, 109, 58, 32, 37, 100, 32, 10, 10};

.visible .entry _Z14convolution_2dPiS_i(
	.param .u64 .ptr .align 1 _Z14convolution_2dPiS_i_param_0,
	.param .u64 .ptr .align 1 _Z14convolution_2dPiS_i_param_1,
	.param .u32 _Z14convolution_2dPiS_i_param_2
)
{
	.local .align 8 .b8 	__local_depot0[16];
	.reg .b64 	%SP;
	.reg .b64 	%SPL;
	.reg .pred 	%p<4>;
	.reg .b32 	%r<49>;
	.reg .b64 	%rd<25>;

	mov.u64 	%SPL, __local_depot0;
	cvta.local.u64 	%SP, %SPL;
	ld.param.u64 	%rd5, [_Z14convolution_2dPiS_i_param_0];
	ld.param.u64 	%rd6, [_Z14convolution_2dPiS_i_param_1];
	ld.param.u32 	%r15, [_Z14convolution_2dPiS_i_param_2];
	cvta.to.global.u64 	%rd1, %rd6;
	add.u64 	%rd7, %SP, 0;
	add.u64 	%rd2, %SPL, 0;
	mov.u32 	%r16, %ctaid.y;
	mov.u32 	%r17, %ntid.y;
	mov.u32 	%r18, %tid.y;
	mad.lo.s32 	%r1, %r16, %r17, %r18;
	mov.u32 	%r19, %ctaid.x;
	mov.u32 	%r20, %ntid.x;
	mov.u32 	%r21, %tid.x;
	mad.lo.s32 	%r22, %r19, %r20, %r21;
	add.s32 	%r23, %r1, 1;
	add.s32 	%r24, %r22, 1;
	setp.lt.s32 	%p2, %r22, 0;
	mul.lo.s32 	%r3, %r1, %r15;
	add.s32 	%r4, %r3, %r22;
	max.s32 	%r25, %r23, %r24;
	setp.ge.s32 	%p3, %r25, %r15;
	or.pred  	%p1, %p3, %p2;
	mul.wide.s32 	%rd8, %r4, 4;
	add.s64 	%rd3, %rd1, %rd8;
	mov.b32 	%r46, 0;
	@%p1 bra 	$L__BB0_2;
	ld.global.u32 	%r26, [%rd3];
	ld.const.u32 	%r27, [d_kernel];
	mul.lo.s32 	%r46, %r27, %r26;
	st.local.v2.u32 	[%rd2], {%r26, %r27};
	st.local.u32 	[%rd2+8], %r46;
	mov.u64 	%rd9, $str;
	cvta.global.u64 	%rd10, %rd9;
	{ // callseq 0, 0
	.param .b64 param0;
	st.param.b64 	[param0], %rd10;
	.param .b64 param1;
	st.param.b64 	[param1], %rd7;
	.param .b32 retval0;
	call.uni (retval0), 
	vprintf, 
	(
	param0, 
	param1
	);
	ld.param.b32 	%r28, [retval0];
	} // callseq 0
$L__BB0_2:
	@%p1 bra 	$L__BB0_4;
	ld.global.u32 	%r30, [%rd3+4];
	ld.const.u32 	%r31, [d_kernel+4];
	mad.lo.s32 	%r46, %r31, %r30, %r46;
	st.local.v2.u32 	[%rd2], {%r30, %r31};
	st.local.u32 	[%rd2+8], %r46;
	mov.u64 	%rd12, $str;
	cvta.global.u64 	%rd13, %rd12;
	{ // callseq 1, 0
	.param .b64 param0;
	st.param.b64 	[param0], %rd13;
	.param .b64 param1;
	st.param.b64 	[param1], %rd7;
	.param .b32 retval0;
	call.uni (retval0), 
	vprintf, 
	(
	param0, 
	param1
	);
	ld.param.b32 	%r32, [retval0];
	} // callseq 1
$L__BB0_4:
	add.s32 	%r34, %r4, %r15;
	mul.wide.s32 	%rd15, %r34, 4;
	add.s64 	%rd4, %rd1, %rd15;
	@%p1 bra 	$L__BB0_6;
	ld.global.u32 	%r35, [%rd4];
	ld.const.u32 	%r36, [d_kernel+8];
	mad.lo.s32 	%r46, %r36, %r35, %r46;
	st.local.v2.u32 	[%rd2], {%r35, %r36};
	st.local.u32 	[%rd2+8], %r46;
	mov.u64 	%rd16, $str;
	cvta.global.u64 	%rd17, %rd16;
	{ // callseq 2, 0
	.param .b64 param0;
	st.param.b64 	[param0], %rd17;
	.param .b64 param1;
	st.param.b64 	[param1], %rd7;
	.param .b32 retval0;
	call.uni (retval0), 
	vprintf, 
	(
	param0, 
	param1
	);
	ld.param.b32 	%r37, [retval0];
	} // callseq 2
$L__BB0_6:
	@%p1 bra 	$L__BB0_8;
	ld.global.u32 	%r39, [%rd4+4];
	ld.const.u32 	%r40, [d_kernel+12];
	mad.lo.s32 	%r46, %r40, %r39, %r46;
	st.local.v2.u32 	[%rd2], {%r39, %r40};
	st.local.u32 	[%rd2+8], %r46;
	mov.u64 	%rd19, $str;
	cvta.global.u64 	%rd20, %rd19;
	{ // callseq 3, 0
	.param .b64 param0;
	st.param.b64 	[param0], %rd20;
	.param .b64 param1;
	st.param.b64 	[param1], %rd7;
	.param .b32 retval0;
	call.uni (retval0), 
	vprintf, 
	(
	param0, 
	param1
	);
	ld.param.b32 	%r41, [retval0];
	} // callseq 3
$L__BB0_8:
	cvta.to.global.u64 	%rd22, %rd5;
	sub.s32 	%r43, %r3, %r1;
	add.s32 	%r44, %r43, %r22;
	mul.wide.s32 	%rd23, %r44, 4;
	add.s64 	%rd24, %rd22, %rd23;
	st.global.u32 	[%rd24], %r46;
	ret;

}


// ===== COMPILED SASS (sm_100) =====

	.target	sm_100

	.elftype	@"ET_EXEC"


//--------------------- .note.nv.tkinfo           --------------------------
	.section	.note.nv.tkinfo,"",@"SHT_NOTE"
	.sectionflags	@"SHF_NOTE_NV_TKINFO"
	.tkinfo
        /*0018*/ 	.word	0x00000002
        /*0030*/ 	.string	""
        /*0030*/ 	.string	"ptxas"
        /*0030*/ 	.string	"Cuda compilation tools, release 13.0, V13.0.88"
        /*0030*/ 	.string	"Build cuda_13.0.r13.0/compiler.36424714_0"
        /*0030*/ 	.string	"-arch sm_100 -m 64 "



//--------------------- .note.nv.cuinfo           --------------------------
	.section	.note.nv.cuinfo,"",@"SHT_NOTE"
	.sectionflags	@"SHF_NOTE_NV_CUINFO"
        /*0018*/ 	.short	0x0002
        /*001a*/ 	.short	0x0064
        /*001c*/ 	.short	0x0082
	.zero		2


//--------------------- .nv.info                  --------------------------
	.section	.nv.info,"",@"SHT_CUDA_INFO"
	.align	4


	//----- nvinfo : EIATTR_REGCOUNT
	.align		4
        /*0000*/ 	.byte	0x04, 0x2f
        /*0002*/ 	.short	(.L_3 - .L_2)
	.align		4
.L_2:
        /*0004*/ 	.word	index@(_Z14convolution_2dPiS_i)
        /*0008*/ 	.word	0x0000001c


	//----- nvinfo : EIATTR_FRAME_SIZE
	.align		4
.L_3:
        /*000c*/ 	.byte	0x04, 0x11
        /*000e*/ 	.short	(.L_5 - .L_4)
	.align		4
.L_4:
        /*0010*/ 	.word	index@(_Z14convolution_2dPiS_i)
        /*0014*/ 	.word	0x00000010


	//----- nvinfo : EIATTR_MIN_STACK_SIZE
	.align		4
.L_5:
        /*0018*/ 	.byte	0x04, 0x12
        /*001a*/ 	.short	(.L_7 - .L_6)
	.align		4
.L_6:
        /*001c*/ 	.word	index@(_Z14convolution_2dPiS_i)
        /*0020*/ 	.word	0x00000010
.L_7:


//--------------------- .nv.compat                --------------------------
	.section	.nv.compat,"",@"SHT_CUDA_COMPAT_INFO"
	.align	4
        /*0000*/ 	.byte	0x02, 0x09, 0x00, 0x00, 0x02, 0x02, 0x01, 0x00, 0x02, 0x05, 0x05, 0x00, 0x03, 0x07, 0x01, 0x01
        /*0010*/ 	.byte	0x02, 0x03, 0x00, 0x00, 0x02, 0x06, 0x01, 0x00, 0x04, 0x0b, 0x08, 0x00, 0x09, 0x00, 0x00, 0x00
        /*0020*/ 	.byte	0x00, 0x00, 0x00, 0x00


//--------------------- .nv.info._Z14convolution_2dPiS_i --------------------------
	.section	.nv.info._Z14convolution_2dPiS_i,"",@"SHT_CUDA_INFO"
	.sectionflags	@""
	.align	4


	//----- nvinfo : EIATTR_CUDA_API_VERSION
	.align		4
        /*0000*/ 	.byte	0x04, 0x37
        /*0002*/ 	.short	(.L_9 - .L_8)
.L_8:
        /*0004*/ 	.word	0x00000082


	//----- nvinfo : EIATTR_KPARAM_INFO
	.align		4
.L_9:
        /*0008*/ 	.byte	0x04, 0x17
        /*000a*/ 	.short	(.L_11 - .L_10)
.L_10:
        /*000c*/ 	.word	0x00000000
        /*0010*/ 	.short	0x0002
        /*0012*/ 	.short	0x0010
        /*0014*/ 	.byte	0x00, 0xf0, 0x11, 0x00


	//----- nvinfo : EIATTR_KPARAM_INFO
	.align		4
.L_11:
        /*0018*/ 	.byte	0x04, 0x17
        /*001a*/ 	.short	(.L_13 - .L_12)
.L_12:
        /*001c*/ 	.word	0x00000000
        /*0020*/ 	.short	0x0001
        /*0022*/ 	.short	0x0008
        /*0024*/ 	.byte	0x00, 0xf5, 0x21, 0x00


	//----- nvinfo : EIATTR_KPARAM_INFO
	.align		4
.L_13:
        /*0028*/ 	.byte	0x04, 0x17
        /*002a*/ 	.short	(.L_15 - .L_14)
.L_14:
        /*002c*/ 	.word	0x00000000
        /*0030*/ 	.short	0x0000
        /*0032*/ 	.short	0x0000
        /*0034*/ 	.byte	0x00, 0xf5, 0x21, 0x00


	//----- nvinfo : EIATTR_SPARSE_MMA_MASK
	.align		4
.L_15:
        /*0038*/ 	.byte	0x03, 0x50
        /*003a*/ 	.short	0x0000


	//----- nvinfo : EIATTR_MAXREG_COUNT
	.align		4
        /*003c*/ 	.byte	0x03, 0x1b
        /*003e*/ 	.short	0x00ff


	//----- nvinfo : EIATTR_EXTERNS
	.align		4
        /*0040*/ 	.byte	0x04, 0x0f
        /*0042*/ 	.short	(.L_17 - .L_16)


	//   ....[0]....
	.align		4
.L_16:
        /*0044*/ 	.word	index@(vprintf)


	//----- nvinfo : EIATTR_MERCURY_ISA_VERSION
	.align		4
.L_17:
        /*0048*/ 	.byte	0x03, 0x5f
        /*004a*/ 	.short	0x0101


	//----- nvinfo : EIATTR_VRC_CTA_INIT_COUNT
	.align		4
        /*004c*/ 	.byte	0x02, 0x4a
	.zero		1
	.zero		1


	//----- nvinfo : EIATTR_SYSCALL_OFFSETS
	.align		4
        /*0050*/ 	.byte	0x04, 0x46
        /*0052*/ 	.short	(.L_19 - .L_18)


	//   ....[0]....
.L_18:
        /*0054*/ 	.word	0x00000280


	//   ....[1]....
        /*0058*/ 	.word	0x000003a0


	//   ....[2]....
        /*005c*/ 	.word	0x00000500


	//   ....[3]....
        /*0060*/ 	.word	0x00000620


	//----- nvinfo : EIATTR_EXIT_INSTR_OFFSETS
	.align		4
.L_19:
        /*0064*/ 	.byte	0x04, 0x1c
        /*0066*/ 	.short	(.L_21 - .L_20)


	//   ....[0]....
.L_20:
        /*0068*/ 	.word	0x000006a0


	//----- nvinfo : EIATTR_CRS_STACK_SIZE
	.align		4
.L_21:
        /*006c*/ 	.byte	0x04, 0x1e
        /*006e*/ 	.short	(.L_23 - .L_22)
.L_22:
        /*0070*/ 	.word	0x00000000


	//----- nvinfo : EIATTR_CBANK_PARAM_SIZE
	.align		4
.L_23:
        /*0074*/ 	.byte	0x03, 0x19
        /*0076*/ 	.short	0x0014


	//----- nvinfo : EIATTR_PARAM_CBANK
	.align		4
        /*0078*/ 	.byte	0x04, 0x0a
        /*007a*/ 	.short	(.L_25 - .L_24)
	.align		4
.L_24:
        /*007c*/ 	.word	index@(.nv.constant0._Z14convolution_2dPiS_i)
        /*0080*/ 	.short	0x0380
        /*0082*/ 	.short	0x0014


	//----- nvinfo : EIATTR_SW_WAR
	.align		4
.L_25:
        /*0084*/ 	.byte	0x04, 0x36
        /*0086*/ 	.short	(.L_27 - .L_26)
.L_26:
        /*0088*/ 	.word	0x00000008
.L_27:


//--------------------- .nv.callgraph             --------------------------
	.section	.nv.callgraph,"",@"SHT_CUDA_CALLGRAPH"
	.align	4
	.sectionentsize	8
	.align		4
        /*0000*/ 	.word	0x00000000
	.align		4
        /*0004*/ 	.word	0xffffffff
	.align		4
        /*0008*/ 	.word	index@(_Z14convolution_2dPiS_i)
	.align		4
        /*000c*/ 	.word	index@(vprintf)
	.align		4
        /*0010*/ 	.word	0x00000000
	.align		4
        /*0014*/ 	.word	0xfffffffe
	.align		4
        /*0018*/ 	.word	0x00000000
	.align		4
        /*001c*/ 	.word	0xfffffffd
	.align		4
        /*0020*/ 	.word	0x00000000
	.align		4
        /*0024*/ 	.word	0xfffffffc


//--------------------- .nv.constant4             --------------------------
	.section	.nv.constant4,"a",@progbits
	.align	8
	.align		8
.nv.constant4:
        /*0000*/ 	.dword	vprintf
	.align		8
        /*0008*/ 	.dword	$str


//--------------------- .nv.constant3             --------------------------
	.section	.nv.constant3,"a",@progbits
	.align	4
.nv.constant3:
	.type		d_kernel,@object
	.size		d_kernel,(.L_0 - d_kernel)
d_kernel:
	.zero		16
.L_0:


//--------------------- .text._Z14convolution_2dPiS_i --------------------------
	.section	.text._Z14convolution_2dPiS_i,"ax",@progbits
	.align	128
        .global         _Z14convolution_2dPiS_i
        .type           _Z14convolution_2dPiS_i,@function
        .size           _Z14convolution_2dPiS_i,(.L_x_9 - _Z14convolution_2dPiS_i)
        .other          _Z14convolution_2dPiS_i,@"STO_CUDA_ENTRY STV_DEFAULT"
_Z14convolution_2dPiS_i:
.text._Z14convolution_2dPiS_i:
[----:B------:R-:W0:Y:S01]  /*0000*/  LDC R1, c[0x0][0x37c] ;  /* 0x0000df00ff017b82 */ /* 0x000e220000000800 */
[----:B------:R-:W1:Y:S01]  /*0010*/  S2R R3, SR_TID.X ;  /* 0x0000000000037919 */ /* 0x000e620000002100 */
[----:B------:R-:W2:Y:S06]  /*0020*/  LDCU UR5, c[0x0][0x2fc] ;  /* 0x00005f80ff0577ac */ /* 0x000eac0008000800 */
[----:B------:R-:W3:Y:S01]  /*0030*/  LDC R23, c[0x0][0x364] ;  /* 0x0000d900ff177b82 */ /* 0x000ee20000000800 */
[----:B0-----:R-:W-:Y:S01]  /*0040*/  VIADD R1, R1, 0xfffffff0 ;  /* 0xfffffff001017836 */ /* 0x001fe20000000000 */
[----:B------:R-:W3:Y:S01]  /*0050*/  S2R R0, SR_TID.Y ;  /* 0x0000000000007919 */ /* 0x000ee20000002200 */
[----:B------:R-:W0:Y:S01]  /*0060*/  LDCU UR8, c[0x0][0x390] ;  /* 0x00007200ff0877ac */ /* 0x000e220008000800 */
[----:B------:R-:W-:Y:S01]  /*0070*/  BSSY.RECONVERGENT B6, `(.L_x_0) ;  /* 0x0000022000067945 */ /* 0x000fe20003800200 */
[----:B------:R-:W-:Y:S01]  /*0080*/  HFMA2 R18, -RZ, RZ, 0, 0 ;  /* 0x00000000ff127431 */ /* 0x000fe200000001ff */
[----:B------:R-:W4:Y:S02]  /*0090*/  LDCU UR4, c[0x0][0x2f8] ;  /* 0x00005f00ff0477ac */ /* 0x000f240008000800 */
[----:B------:R-:W1:Y:S01]  /*00a0*/  S2UR UR7, SR_CTAID.X ;  /* 0x00000000000779c3 */ /* 0x000e620000002500 */
[----:B------:R-:W0:Y:S07]  /*00b0*/  LDCU.64 UR36, c[0x0][0x358] ;  /* 0x00006b00ff2477ac */ /* 0x000e2e0008000a00 */
[----:B------:R-:W1:Y:S08]  /*00c0*/  LDC R24, c[0x0][0x360] ;  /* 0x0000d800ff187b82 */ /* 0x000e700000000800 */
[----:B------:R-:W3:Y:S08]  /*00d0*/  S2UR UR6, SR_CTAID.Y ;  /* 0x00000000000679c3 */ /* 0x000ef00000002600 */
[----:B------:R-:W5:Y:S01]  /*00e0*/  LDC.64 R16, c[0x0][0x388] ;  /* 0x0000e200ff107b82 */ /* 0x000f620000000a00 */
[----:B-1----:R-:W-:-:S05]  /*00f0*/  IMAD R24, R24, UR7, R3 ;  /* 0x0000000718187c24 */ /* 0x002fca000f8e0203 */
[C---:B------:R-:W-:Y:S01]  /*0100*/  ISETP.GE.AND P0, PT, R24.reuse, RZ, PT ;  /* 0x000000ff1800720c */ /* 0x040fe20003f06270 */
[----:B---3--:R-:W-:Y:S02]  /*0110*/  IMAD R23, R23, UR6, R0 ;  /* 0x0000000617177c24 */ /* 0x008fe4000f8e0200 */
[----:B------:R-:W-:Y:S02]  /*0120*/  VIADD R0, R24, 0x1 ;  /* 0x0000000118007836 */ /* 0x000fe40000000000 */
[----:B0-----:R-:W-:-:S03]  /*0130*/  IMAD R25, R23, UR8, R24 ;  /* 0x0000000817197c24 */ /* 0x001fc6000f8e0218 */
[----:B------:R-:W-:Y:S01]  /*0140*/  VIADDMNMX R0, R23, 0x1, R0, !PT ;  /* 0x0000000117007846 */ /* 0x000fe20007800100 */
[----:B-----5:R-:W-:-:S03]  /*0150*/  IMAD.WIDE R16, R25, 0x4, R16 ;  /* 0x0000000419107825 */ /* 0x020fc600078e0210 */
[----:B------:R-:W-:Y:S02]  /*0160*/  ISETP.GE.OR P1, PT, R0, UR8, !P0 ;  /* 0x0000000800007c0c */ /* 0x000fe4000c726670 */
[----:B----4-:R-:W-:Y:S02]  /*0170*/  IADD3 R19, P0, PT, R1, UR4, RZ ;  /* 0x0000000401137c10 */ /* 0x010fe4000ff1e0ff */
[----:B------:R-:W-:-:S03]  /*0180*/  P2R R22, PR, RZ, 0x2 ;  /* 0x00000002ff167803 */ /* 0x000fc60000000000 */
[----:B--2---:R-:W-:-:S06]  /*0190*/  IMAD.X R2, RZ, RZ, UR5, P0 ;  /* 0x00000005ff027e24 */ /* 0x004fcc00080e06ff */
[----:B------:R-:W-:Y:S05]  /*01a0*/  @P1 BRA `(.L_x_1) ;  /* 0x0000000000381947 */ /* 0x000fea0003800000 */
[----:B------:R-:W2:Y:S01]  /*01b0*/  LDG.E R10, desc[UR36][R16.64] ;  /* 0x00000024100a7981 */ /* 0x000ea2000c1e1900 */
[----:B------:R-:W2:Y:S01]  /*01c0*/  LDC R11, c[0x3][RZ] ;  /* 0x00c00000ff0b7b82 */ /* 0x000ea20000000800 */
[----:B------:R-:W-:Y:S01]  /*01d0*/  MOV R8, 0x0 ;  /* 0x0000000000087802 */ /* 0x000fe20000000f00 */
[----:B------:R-:W0:Y:S01]  /*01e0*/  LDCU.64 UR4, c[0x4][0x8] ;  /* 0x01000100ff0477ac */ /* 0x000e220008000a00 */
[----:B------:R-:W-:Y:S01]  /*01f0*/  IMAD.MOV.U32 R6, RZ, RZ, R19 ;  /* 0x000000ffff067224 */ /* 0x000fe200078e0013 */
[----:B------:R-:W-:-:S04]  /*0200*/  MOV R7, R2 ;  /* 0x0000000200077202 */ /* 0x000fc80000000f00 */
[----:B------:R-:W1:Y:S01]  /*0210*/  LDC.64 R8, c[0x4][R8] ;  /* 0x0100000008087b82 */ /* 0x000e620000000a00 */
[----:B0-----:R-:W-:Y:S01]  /*0220*/  IMAD.U32 R4, RZ, RZ, UR4 ;  /* 0x00000004ff047e24 */ /* 0x001fe2000f8e00ff */
[----:B------:R-:W-:Y:S01]  /*0230*/  MOV R5, UR5 ;  /* 0x0000000500057c02 */ /* 0x000fe20008000f00 */
[----:B--2---:R-:W-:Y:S01]  /*0240*/  IMAD R18, R10, R11, RZ ;  /* 0x0000000b0a127224 */ /* 0x004fe200078e02ff */
[----:B------:R0:W-:Y:S04]  /*0250*/  STL.64 [R1], R10 ;  /* 0x0000000a01007387 */ /* 0x0001e80000100a00 */
[----:B-1----:R0:W-:Y:S02]  /*0260*/  STL [R1+0x8], R18 ;  /* 0x0000081201007387 */ /* 0x0021e40000100800 */
[----:B------:R-:W-:-:S07]  /*0270*/  LEPC R20, `(.L_x_1) ;  /* 0x000000001014794e */ /* 0x000fce0000000000 */
[----:B0-----:R-:W-:Y:S05]  /*0280*/  CALL.ABS.NOINC R8 ;  /* 0x0000000008007343 */ /* 0x001fea0003c00000 */
.L_x_1:
[----:B------:R-:W-:Y:S05]  /*0290*/  BSYNC.RECONVERGENT B6 ;  /* 0x0000000000067941 */ /* 0x000fea0003800200 */
.L_x_0:
[----:B------:R-:W-:Y:S01]  /*02a0*/  ISETP.NE.AND P6, PT, R22, RZ, PT ;  /* 0x000000ff1600720c */ /* 0x000fe20003fc5270 */
[----:B------:R-:W-:-:S12]  /*02b0*/  BSSY.RECONVERGENT B6, `(.L_x_2) ;  /* 0x0000010000067945 */ /* 0x000fd80003800200 */
        /* <DEDUP_REMOVED lines=10> */
[----:B--2---:R-:W-:Y:S01]  /*0360*/  IMAD R18, R10, R11, R18 ;  /* 0x0000000b0a127224 */ /* 0x004fe200078e0212 */
[----:B------:R0:W-:Y:S04]  /*0370*/  STL.64 [R1], R10 ;  /* 0x0000000a01007387 */ /* 0x0001e80000100a00 */
[----:B-1----:R0:W-:Y:S02]  /*0380*/  STL [R1+0x8], R18 ;  /* 0x0000081201007387 */ /* 0x0021e40000100800 */
[----:B------:R-:W-:-:S07]  /*0390*/  LEPC R20, `(.L_x_3) ;  /* 0x000000001014794e */ /* 0x000fce0000000000 */
[----:B0-----:R-:W-:Y:S05]  /*03a0*/  CALL.ABS.NOINC R8 ;  /* 0x0000000008007343 */ /* 0x001fea0003c00000 */
.L_x_3:
[----:B------:R-:W-:Y:S05]  /*03b0*/  BSYNC.RECONVERGENT B6 ;  /* 0x0000000000067941 */ /* 0x000fea0003800200 */
.L_x_2:
[----:B------:R-:W0:Y:S01]  /*03c0*/  LDC.64 R16, c[0x0][0x388] ;  /* 0x0000e200ff107b82 */ /* 0x000e220000000a00 */
[----:B------:R-:W1:Y:S01]  /*03d0*/  LDCU UR4, c[0x0][0x390] ;  /* 0x00007200ff0477ac */ /* 0x000e620008000800 */
[----:B------:R-:W-:Y:S01]  /*03e0*/  ISETP.NE.AND P6, PT, R22, RZ, PT ;  /* 0x000000ff1600720c */ /* 0x000fe20003fc5270 */
[----:B------:R-:W-:Y:S01]  /*03f0*/  BSSY.RECONVERGENT B6, `(.L_x_4) ;  /* 0x0000012000067945 */ /* 0x000fe20003800200 */
[----:B-1----:R-:W-:-:S04]  /*0400*/  VIADD R25, R25, UR4 ;  /* 0x0000000419197c36 */ /* 0x002fc80008000000 */
[----:B0-----:R-:W-:-:S07]  /*0410*/  IMAD.WIDE R16, R25, 0x4, R16 ;  /* 0x0000000419107825 */ /* 0x001fce00078e0210 */
[----:B------:R-:W-:Y:S05]  /*0420*/  @P6 BRA `(.L_x_5) ;  /* 0x0000000000386947 */ /* 0x000fea0003800000 */
[----:B------:R-:W2:Y:S01]  /*0430*/  LDG.E R10, desc[UR36][R16.64] ;  /* 0x00000024100a7981 */ /* 0x000ea2000c1e1900 */
[----:B------:R-:W2:Y:S01]  /*0440*/  LDC R11, c[0x3][0x8] ;  /* 0x00c00200ff0b7b82 */ /* 0x000ea20000000800 */
[----:B------:R-:W-:Y:S01]  /*0450*/  MOV R8, 0x0 ;  /* 0x0000000000087802 */ /* 0x000fe20000000f00 */
[----:B------:R-:W0:Y:S01]  /*0460*/  LDCU.64 UR4, c[0x4][0x8] ;  /* 0x01000100ff0477ac */ /* 0x000e220008000a00 */
[----:B------:R-:W-:Y:S01]  /*0470*/  MOV R6, R19 ;  /* 0x0000001300067202 */ /* 0x000fe20000000f00 */
[----:B------:R-:W-:-:S04]  /*0480*/  IMAD.MOV.U32 R7, RZ, RZ, R2 ;  /* 0x000000ffff077224 */ /* 0x000fc800078e0002 */
[----:B------:R-:W1:Y:S01]  /*0490*/  LDC.64 R8, c[0x4][R8] ;  /* 0x0100000008087b82 */ /* 0x000e620000000a00 */
[----:B0-----:R-:W-:Y:S01]  /*04a0*/  MOV R4, UR4 ;  /* 0x0000000400047c02 */ /* 0x001fe20008000f00 */
[----:B------:R-:W-:Y:S02]  /*04b0*/  IMAD.U32 R5, RZ, RZ, UR5 ;  /* 0x00000005ff057e24 */ /* 0x000fe4000f8e00ff */
[----:B--2---:R-:W-:Y:S01]  /*04c0*/  IMAD R18, R10, R11, R18 ;  /* 0x0000000b0a127224 */ /* 0x004fe200078e0212 */
[----:B------:R0:W-:Y:S04]  /*04d0*/  STL.64 [R1], R10 ;  /* 0x0000000a01007387 */ /* 0x0001e80000100a00 */
[----:B-1----:R0:W-:Y:S02]  /*04e0*/  STL [R1+0x8], R18 ;  /* 0x0000081201007387 */ /* 0x0021e40000100800 */
[----:B------:R-:W-:-:S07]  /*04f0*/  LEPC R20, `(.L_x_5) ;  /* 0x000000001014794e */ /* 0x000fce0000000000 */
[----:B0-----:R-:W-:Y:S05]  /*0500*/  CALL.ABS.NOINC R8 ;  /* 0x0000000008007343 */ /* 0x001fea0003c00000 */
.L_x_5:
[----:B------:R-:W-:Y:S05]  /*0510*/  BSYNC.RECONVERGENT B6 ;  /* 0x0000000000067941 */ /* 0x000fea0003800200 */
.L_x_4:
[----:B------:R-:W-:Y:S01]  /*0520*/  ISETP.NE.AND P6, PT, R22, RZ, PT ;  /* 0x000000ff1600720c */ /* 0x000fe20003fc5270 */
[----:B------:R-:W-:-:S12]  /*0530*/  BSSY.RECONVERGENT B6, `(.L_x_6) ;  /* 0x0000010000067945 */ /* 0x000fd80003800200 */
[----:B------:R-:W-:Y:S05]  /*0540*/  @P6 BRA `(.L_x_7) ;  /* 0x0000000000386947 */ /* 0x000fea0003800000 */
[----:B------:R-:W2:Y:S01]  /*0550*/  LDG.E R8, desc[UR36][R16.64+0x4] ;  /* 0x0000042410087981 */ /* 0x000ea2000c1e1900 */
[----:B------:R-:W2:Y:S01]  /*0560*/  LDC R9, c[0x3][0xc] ;  /* 0x00c00300ff097b82 */ /* 0x000ea20000000800 */
[----:B------:R-:W-:Y:S01]  /*0570*/  MOV R0, 0x0 ;  /* 0x0000000000007802 */ /* 0x000fe20000000f00 */
[----:B------:R-:W0:Y:S01]  /*0580*/  LDCU.64 UR4, c[0x4][0x8] ;  /* 0x01000100ff0477ac */ /* 0x000e220008000a00 */
[----:B------:R-:W-:Y:S01]  /*0590*/  MOV R6, R19 ;  /* 0x0000001300067202 */ /* 0x000fe20000000f00 */
[----:B------:R-:W-:-:S04]  /*05a0*/  IMAD.MOV.U32 R7, RZ, RZ, R2 ;  /* 0x000000ffff077224 */ /* 0x000fc800078e0002 */
[----:B------:R1:W3:Y:S01]  /*05b0*/  LDC.64 R10, c[0x4][R0] ;  /* 0x01000000000a7b82 */ /* 0x0002e20000000a00 */
[----:B0-----:R-:W-:Y:S01]  /*05c0*/  MOV R4, UR4 ;  /* 0x0000000400047c02 */ /* 0x001fe20008000f00 */
[----:B------:R-:W-:Y:S02]  /*05d0*/  IMAD.U32 R5, RZ, RZ, UR5 ;  /* 0x00000005ff057e24 */ /* 0x000fe4000f8e00ff */
[----:B--2---:R-:W-:Y:S01]  /*05e0*/  IMAD R18, R8, R9, R18 ;  /* 0x0000000908127224 */ /* 0x004fe200078e0212 */
[----:B------:R1:W-:Y:S04]  /*05f0*/  STL.64 [R1], R8 ;  /* 0x0000000801007387 */ /* 0x0003e80000100a00 */
[----:B---3--:R1:W-:Y:S02]  /*0600*/  STL [R1+0x8], R18 ;  /* 0x0000081201007387 */ /* 0x0083e40000100800 */
[----:B------:R-:W-:-:S07]  /*0610*/  LEPC R20, `(.L_x_7) ;  /* 0x000000001014794e */ /* 0x000fce0000000000 */
[----:B-1----:R-:W-:Y:S05]  /*0620*/  CALL.ABS.NOINC R10 ;  /* 0x000000000a007343 */ /* 0x002fea0003c00000 */
.L_x_7:
[----:B------:R-:W-:Y:S05]  /*0630*/  BSYNC.RECONVERGENT B6 ;  /* 0x0000000000067941 */ /* 0x000fea0003800200 */
.L_x_6:
[----:B------:R-:W0:Y:S01]  /*0640*/  LDCU UR4, c[0x0][0x390] ;  /* 0x00007200ff0477ac */ /* 0x000e220008000800 */
[----:B------:R-:W1:Y:S01]  /*0650*/  LDC.64 R2, c[0x0][0x380] ;  /* 0x0000e000ff027b82 */ /* 0x000e620000000a00 */
[----:B0-----:R-:W-:-:S05]  /*0660*/  IMAD R23, R23, UR4, -R23 ;  /* 0x0000000417177c24 */ /* 0x001fca000f8e0a17 */
[----:B------:R-:W-:-:S05]  /*0670*/  IADD3 R23, PT, PT, R24, R23, RZ ;  /* 0x0000001718177210 */ /* 0x000fca0007ffe0ff */
[----:B-1----:R-:W-:-:S05]  /*0680*/  IMAD.WIDE R2, R23, 0x4, R2 ;  /* 0x0000000417027825 */ /* 0x002fca00078e0202 */
[----:B------:R-:W-:Y:S01]  /*0690*/  STG.E desc[UR36][R2.64], R18 ;  /* 0x0000001202007986 */ /* 0x000fe2000c101924 */
[----:B------:R-:W-:Y:S05]  /*06a0*/  EXIT ;  /* 0x000000000000794d */ /* 0x000fea0003800000 */
.L_x_8:
[----:B------:R-:W-:-:S00]  /*06b0*/  BRA `(.L_x_8) ;  /* 0xfffffffc00fc7947 */ /* 0x000fc0000383ffff */
[----:B------:R-:W-:-:S00]  /*06c0*/  NOP ;  /* 0x0000000000007918 */ /* 0x000fc00000000000 */
        /* <DEDUP_REMOVED lines=11> */
.L_x_9:


//--------------------- .nv.global.init           --------------------------
	.section	.nv.global.init,"aw",@progbits
.nv.global.init:
	.type		$str,@object
	.size		$str,(.L_1 - $str)
$str:
        /*0000*/ 	.byte	0x6d, 0x3a, 0x20, 0x25, 0x64, 0x2c, 0x20, 0x6b, 0x3a, 0x20, 0x25, 0x64, 0x2c, 0x20, 0x73, 0x75
        /*0010*/ 	.byte	0x6d, 0x3a, 0x20, 0x25, 0x64, 0x20, 0x0a, 0x0a, 0x00
.L_1:


//--------------------- .nv.shared.reserved.0     --------------------------
	.section	.nv.shared.reserved.0,"aw",@nobits
	.weak		__nv_reservedSMEM_offset_0_alias
	.size		__nv_reservedSMEM_offset_0_alias, 0, 64
	.other		__nv_reservedSMEM_offset_0_alias,@"STO_CUDA_RESERVED_SHARED STV_DEFAULT"
__nv_reservedSMEM_offset_0_alias:
	.zero		0
	.zero		64


//--------------------- .nv.constant0._Z14convolution_2dPiS_i --------------------------
	.section	.nv.constant0._Z14convolution_2dPiS_i,"a",@progbits
	.sectionflags	@""
	.align	4
.nv.constant0._Z14convolution_2dPiS_i:
	.zero		916


//--------------------- SYMBOLS --------------------------

	.type		.nv.reservedSmem.offset0,@object
	.size		.nv.reservedSmem.offset0,0x4
	.type		vprintf,@function
